	.headerflags	@"EF_CUDA_TEXMODE_UNIFIED EF_CUDA_64BIT_ADDRESS EF_CUDA_ACCELERATORS EF_CUDA_SM90 EF_CUDA_VIRTUAL_SM(EF_CUDA_SM90)"
	.elftype	@"ET_EXEC"


//--------------------- .nv.info                  --------------------------
	.section	.nv.info,"",@"SHT_CUDA_INFO"
	.align	4


	//----- nvinfo : EIATTR_REGCOUNT
	.align		4
        /*0000*/ 	.byte	0x04, 0x2f
        /*0002*/ 	.short	(.L_3 - .L_2)
	.align		4
.L_2:
        /*0004*/ 	.word	index@(triton_poi_fused__native_batch_norm_legit_no_training_relu_3)
        /*0008*/ 	.word	0x00000010


	//----- nvinfo : EIATTR_MIN_STACK_SIZE
	.align		4
.L_3:
        /*000c*/ 	.byte	0x04, 0x12
        /*000e*/ 	.short	(.L_5 - .L_4)
	.align		4
.L_4:
        /*0010*/ 	.word	index@(triton_poi_fused__native_batch_norm_legit_no_training_relu_3)
        /*0014*/ 	.word	0x00000000


	//----- nvinfo : EIATTR_FRAME_SIZE
	.align		4
.L_5:
        /*0018*/ 	.byte	0x04, 0x11
        /*001a*/ 	.short	(.L_7 - .L_6)
	.align		4
.L_6:
        /*001c*/ 	.word	index@(triton_poi_fused__native_batch_norm_legit_no_training_relu_3)
        /*0020*/ 	.word	0x00000000


	//----- nvinfo : EIATTR_MIN_STACK_SIZE
	.align		4
.L_7:
        /*0024*/ 	.byte	0x04, 0x12
        /*0026*/ 	.short	(.L_9 - .L_8)
	.align		4
.L_8:
        /*0028*/ 	.word	index@(triton_poi_fused__native_batch_norm_legit_no_training_relu_3)
        /*002c*/ 	.word	0x00000000
.L_9:


//--------------------- .nv.info.triton_poi_fused__native_batch_norm_legit_no_training_relu_3 --------------------------
	.section	.nv.info.triton_poi_fused__native_batch_norm_legit_no_training_relu_3,"",@"SHT_CUDA_INFO"
	.sectionflags	@""
	.align	4


	//----- nvinfo : EIATTR_CUDA_API_VERSION
	.align		4
        /*0000*/ 	.byte	0x04, 0x37
        /*0002*/ 	.short	(.L_11 - .L_10)
.L_10:
        /*0004*/ 	.word	0x0000007c


	//----- nvinfo : EIATTR_KPARAM_INFO
	.align		4
.L_11:
        /*0008*/ 	.byte	0x04, 0x17
        /*000a*/ 	.short	(.L_13 - .L_12)
.L_12:
        /*000c*/ 	.word	0x00000000
        /*0010*/ 	.short	0x0006
        /*0012*/ 	.short	0x0030
        /*0014*/ 	.byte	0x00, 0xf0, 0x11, 0x00


	//----- nvinfo : EIATTR_KPARAM_INFO
	.align		4
.L_13:
        /*0018*/ 	.byte	0x04, 0x17
        /*001a*/ 	.short	(.L_15 - .L_14)
.L_14:
        /*001c*/ 	.word	0x00000000
        /*0020*/ 	.short	0x0005
        /*0022*/ 	.short	0x0028
        /*0024*/ 	.byte	0x00, 0xf4, 0x21, 0x00


	//----- nvinfo : EIATTR_KPARAM_INFO
	.align		4
.L_15:
        /*0028*/ 	.byte	0x04, 0x17
        /*002a*/ 	.short	(.L_17 - .L_16)
.L_16:
        /*002c*/ 	.word	0x00000000
        /*0030*/ 	.short	0x0004
        /*0032*/ 	.short	0x0020
        /*0034*/ 	.byte	0x00, 0xf4, 0x21, 0x00


	//----- nvinfo : EIATTR_KPARAM_INFO
	.align		4
.L_17:
        /*0038*/ 	.byte	0x04, 0x17
        /*003a*/ 	.short	(.L_19 - .L_18)
.L_18:
        /*003c*/ 	.word	0x00000000
        /*0040*/ 	.short	0x0003
        /*0042*/ 	.short	0x0018
        /*0044*/ 	.byte	0x00, 0xf4, 0x21, 0x00


	//----- nvinfo : EIATTR_KPARAM_INFO
	.align		4
.L_19:
        /*0048*/ 	.byte	0x04, 0x17
        /*004a*/ 	.short	(.L_21 - .L_20)
.L_20:
        /*004c*/ 	.word	0x00000000
        /*0050*/ 	.short	0x0002
        /*0052*/ 	.short	0x0010
        /*0054*/ 	.byte	0x00, 0xf4, 0x21, 0x00


	//----- nvinfo : EIATTR_KPARAM_INFO
	.align		4
.L_21:
        /*0058*/ 	.byte	0x04, 0x17
        /*005a*/ 	.short	(.L_23 - .L_22)
.L_22:
        /*005c*/ 	.word	0x00000000
        /*0060*/ 	.short	0x0001
        /*0062*/ 	.short	0x0008
        /*0064*/ 	.byte	0x00, 0xf4, 0x21, 0x00


	//----- nvinfo : EIATTR_KPARAM_INFO
	.align		4
.L_23:
        /*0068*/ 	.byte	0x04, 0x17
        /*006a*/ 	.short	(.L_25 - .L_24)
.L_24:
        /*006c*/ 	.word	0x00000000
        /*0070*/ 	.short	0x0000
        /*0072*/ 	.short	0x0000
        /*0074*/ 	.byte	0x00, 0xf4, 0x21, 0x00


	//----- nvinfo : EIATTR_SPARSE_MMA_MASK
	.align		4
.L_25:
        /*0078*/ 	.byte	0x03, 0x50
        /*007a*/ 	.short	0x0000


	//----- nvinfo : EIATTR_MAXREG_COUNT
	.align		4
        /*007c*/ 	.byte	0x03, 0x1b
        /*007e*/ 	.short	0x00ff


	//----- nvinfo : EIATTR_EXIT_INSTR_OFFSETS
	.align		4
        /*0080*/ 	.byte	0x04, 0x1c
        /*0082*/ 	.short	(.L_27 - .L_26)


	//   ....[0]....
.L_26:
        /*0084*/ 	.word	0x000002c0


	//----- nvinfo : EIATTR_REQNTID
	.align		4
.L_27:
        /*0088*/ 	.byte	0x04, 0x10
        /*008a*/ 	.short	(.L_29 - .L_28)
.L_28:
        /*008c*/ 	.word	0x00000080
        /*0090*/ 	.word	0x00000001
        /*0094*/ 	.word	0x00000001


	//----- nvinfo : EIATTR_CBANK_PARAM_SIZE
	.align		4
.L_29:
        /*0098*/ 	.byte	0x03, 0x19
        /*009a*/ 	.short	0x0034


	//----- nvinfo : EIATTR_PARAM_CBANK
	.align		4
        /*009c*/ 	.byte	0x04, 0x0a
        /*009e*/ 	.short	(.L_31 - .L_30)
	.align		4
.L_30:
        /*00a0*/ 	.word	index@(.nv.constant0.triton_poi_fused__native_batch_norm_legit_no_training_relu_3)
        /*00a4*/ 	.short	0x0210
        /*00a6*/ 	.short	0x0034


	//----- nvinfo : EIATTR_SW_WAR
	.align		4
.L_31:
        /*00a8*/ 	.byte	0x04, 0x36
        /*00aa*/ 	.short	(.L_33 - .L_32)
.L_32:
        /*00ac*/ 	.word	0x00000008
.L_33:


//--------------------- .nv.callgraph             --------------------------
	.section	.nv.callgraph,"",@"SHT_CUDA_CALLGRAPH"
	.align	4
	.sectionentsize	8
	.align		4
        /*0000*/ 	.word	0x00000000
	.align		4
        /*0004*/ 	.word	0xffffffff
	.align		4
        /*0008*/ 	.word	0x00000000
	.align		4
        /*000c*/ 	.word	0xfffffffe
	.align		4
        /*0010*/ 	.word	0x00000000
	.align		4
        /*0014*/ 	.word	0xfffffffd
	.align		4
        /*0018*/ 	.word	0x00000000
	.align		4
        /*001c*/ 	.word	0xfffffffc


//--------------------- .nv.constant4             --------------------------
	.section	.nv.constant4,"a",@progbits
	.align	8
	.align		8
.nv.constant4:
        /*0000*/ 	.dword	_$_str
	.align		8
        /*0008*/ 	.dword	_$_str_$_2


//--------------------- .text.triton_poi_fused__native_batch_norm_legit_no_training_relu_3 --------------------------
	.section	.text.triton_poi_fused__native_batch_norm_legit_no_training_relu_3,"ax",@progbits
	.align	128
        .global         triton_poi_fused__native_batch_norm_legit_no_training_relu_3
        .type           triton_poi_fused__native_batch_norm_legit_no_training_relu_3,@function
        .size           triton_poi_fused__native_batch_norm_legit_no_training_relu_3,(.L_x_1 - triton_poi_fused__native_batch_norm_legit_no_training_relu_3)
        .other          triton_poi_fused__native_batch_norm_legit_no_training_relu_3,@"STO_CUDA_ENTRY STV_DEFAULT"
triton_poi_fused__native_batch_norm_legit_no_training_relu_3:
.text.triton_poi_fused__native_batch_norm_legit_no_training_relu_3:
[----:B------:R-:W-:Y:S01]  /*0000*/  LDC R1, c[0x0][0x28] ;  /* 0x00000a00ff017b82 */ /* 0x000fe20000000800 */
[----:B------:R-:W1:Y:S07]  /*0010*/  S2R R0, SR_TID.X ;  /* 0x0000000000007919 */ /* 0x000e6e0000002100 */
[----:B------:R-:W2:Y:S01]  /*0020*/  LDC.64 R6, c[0x0][0x220] ;  /* 0x00008800ff067b82 */ /* 0x000ea20000000a00 */
[----:B------:R-:W-:Y:S01]  /*0030*/  ULDC.64 UR4, c[0x0][0x208] ;  /* 0x0000820000047ab9 */ /* 0x000fe20000000a00 */
[----:B------:R-:W3:Y:S06]  /*0040*/  S2R R3, SR_CTAID.X ;  /* 0x0000000000037919 */ /* 0x000eec0000002500 */
[----:B------:R-:W4:Y:S08]  /*0050*/  LDC.64 R4, c[0x0][0x218] ;  /* 0x00008600ff047b82 */ /* 0x000f300000000a00 */
[----:B------:R-:W5:Y:S08]  /*0060*/  LDC.64 R8, c[0x0][0x228] ;  /* 0x00008a00ff087b82 */ /* 0x000f700000000a00 */
[----:B------:R-:W5:Y:S01]  /*0070*/  LDC.64 R10, c[0x0][0x230] ;  /* 0x00008c00ff0a7b82 */ /* 0x000f620000000a00 */
[----:B-1----:R-:W-:-:S04]  /*0080*/  LOP3.LUT R0, R0, 0x7f, RZ, 0xc0, !PT ;  /* 0x0000007f00007812 */ /* 0x002fc800078ec0ff */
[----:B---3--:R-:W-:-:S05]  /*0090*/  LEA R0, R3, R0, 0x7 ;  /* 0x0000000003007211 */ /* 0x008fca00078e38ff */
[----:B------:R-:W-:-:S05]  /*00a0*/  IMAD.HI R2, R0, 0x2aaaaaab, RZ ;  /* 0x2aaaaaab00027827 */ /* 0x000fca00078e02ff */
[----:B------:R-:W-:-:S04]  /*00b0*/  SHF.R.U32.HI R3, RZ, 0x1f, R2 ;  /* 0x0000001fff037819 */ /* 0x000fc80000011602 */
[----:B------:R-:W-:-:S05]  /*00c0*/  LEA.HI R3, R2, R3, RZ, 0x1a ;  /* 0x0000000302037211 */ /* 0x000fca00078fd0ff */
[----:B------:R-:W-:Y:S02]  /*00d0*/  IMAD R13, R3, -0x180, R0 ;  /* 0xfffffe80030d7824 */ /* 0x000fe400078e0200 */
[----:B------:R-:W1:Y:S02]  /*00e0*/  LDC.64 R2, c[0x0][0x210] ;  /* 0x00008400ff027b82 */ /* 0x000e640000000a00 */
[----:B--2---:R-:W-:-:S06]  /*00f0*/  IMAD.WIDE R6, R13, 0x4, R6 ;  /* 0x000000040d067825 */ /* 0x004fcc00078e0206 */
[----:B------:R-:W2:Y:S01]  /*0100*/  LDG.E.EL R6, desc[UR4][R6.64] ;  /* 0x0000000406067981 */ /* 0x000ea2000c2e1900 */
[----:B----4-:R-:W-:-:S04]  /*0110*/  IMAD.WIDE R4, R13, 0x4, R4 ;  /* 0x000000040d047825 */ /* 0x010fc800078e0204 */
[C---:B-----5:R-:W-:Y:S02]  /*0120*/  IMAD.WIDE R8, R13.reuse, 0x4, R8 ;  /* 0x000000040d087825 */ /* 0x060fe400078e0208 */
[----:B------:R3:W4:Y:S02]  /*0130*/  LDG.E.EL R5, desc[UR4][R4.64] ;  /* 0x0000000404057981 */ /* 0x000724000c2e1900 */
[----:B0-----:R-:W-:Y:S02]  /*0140*/  IMAD.WIDE R10, R13, 0x4, R10 ;  /* 0x000000040d0a7825 */ /* 0x001fe400078e020a */
[----:B------:R-:W5:Y:S04]  /*0150*/  LDG.E.EL R8, desc[UR4][R8.64] ;  /* 0x0000000408087981 */ /* 0x000f68000c2e1900 */
[----:B------:R-:W5:Y:S01]  /*0160*/  LDG.E.EL R11, desc[UR4][R10.64] ;  /* 0x000000040a0b7981 */ /* 0x000f62000c2e1900 */
[----:B-1----:R-:W-:-:S05]  /*0170*/  IMAD.WIDE R2, R0, 0x4, R2 ;  /* 0x0000000400027825 */ /* 0x002fca00078e0202 */
[----:B------:R0:W4:Y:S01]  /*0180*/  LDG.E R12, desc[UR4][R2.64] ;  /* 0x00000004020c7981 */ /* 0x000122000c1e1900 */
[----:B---3--:R-:W-:Y:S01]  /*0190*/  HFMA2.MMA R4, -RZ, RZ, 1.625, 0 ;  /* 0x3e800000ff047435 */ /* 0x008fe200000001ff */
[----:B0-----:R-:W0:Y:S02]  /*01a0*/  LDC.64 R2, c[0x0][0x238] ;  /* 0x00008e00ff027b82 */ /* 0x001e240000000a00 */
[----:B0-----:R-:W-:-:S04]  /*01b0*/  IMAD.WIDE R2, R0, 0x4, R2 ;  /* 0x0000000400027825 */ /* 0x001fc800078e0202 */
[----:B--2---:R-:W-:-:S04]  /*01c0*/  FADD R6, R6, 9.9999997473787516356e-06 ;  /* 0x3727c5ac06067421 */ /* 0x004fc80000000000 */
[----:B------:R-:W0:Y:S02]  /*01d0*/  MUFU.SQRT R7, R6 ;  /* 0x0000000600077308 */ /* 0x000e240000002000 */
[C---:B0-----:R-:W-:Y:S02]  /*01e0*/  FSETP.GT.AND P0, PT, R7.reuse, 8.50705917302346158658e+37, PT ;  /* 0x7e8000000700780b */ /* 0x041fe40003f04000 */
[----:B------:R-:W-:-:S11]  /*01f0*/  FSETP.GEU.AND P1, PT, R7, 1.175494350822287508e-38, PT ;  /* 0x008000000700780b */ /* 0x000fd60003f2e000 */
[----:B------:R-:W-:-:S04]  /*0200*/  @P0 FMUL R7, R7, 0.25 ;  /* 0x3e80000007070820 */ /* 0x000fc80000400000 */
[----:B------:R-:W-:-:S06]  /*0210*/  @!P1 FMUL R7, R7, 16777216 ;  /* 0x4b80000007079820 */ /* 0x000fcc0000400000 */
[----:B------:R-:W0:Y:S01]  /*0220*/  MUFU.RCP R7, R7 ;  /* 0x0000000700077308 */ /* 0x000e220000001000 */
[----:B------:R-:W-:Y:S01]  /*0230*/  FSEL R4, R4, 1, P0 ;  /* 0x3f80000004047808 */ /* 0x000fe20000000000 */
[----:B----4-:R-:W-:-:S04]  /*0240*/  FADD R5, R12, -R5 ;  /* 0x800000050c057221 */ /* 0x010fc80000000000 */
[----:B------:R-:W-:-:S04]  /*0250*/  @!P1 FMUL R4, R4, 16777216 ;  /* 0x4b80000004049820 */ /* 0x000fc80000400000 */
[----:B0-----:R-:W-:-:S04]  /*0260*/  FMUL R4, R7, R4 ;  /* 0x0000000407047220 */ /* 0x001fc80000400000 */
[----:B------:R-:W-:-:S04]  /*0270*/  FMUL R4, R5, R4 ;  /* 0x0000000405047220 */ /* 0x000fc80000400000 */
[----:B-----5:R-:W-:-:S05]  /*0280*/  FFMA R4, R8, R4, R11 ;  /* 0x0000000408047223 */ /* 0x020fca000000000b */
[----:B------:R-:W-:-:S04]  /*0290*/  FSETP.GEU.AND P0, PT, R4, RZ, PT ;  /* 0x000000ff0400720b */ /* 0x000fc80003f0e000 */
[----:B------:R-:W-:-:S05]  /*02a0*/  FSEL R5, R4, RZ, P0 ;  /* 0x000000ff04057208 */ /* 0x000fca0000000000 */
[----:B------:R-:W-:Y:S01]  /*02b0*/  STG.E desc[UR4][R2.64], R5 ;  /* 0x0000000502007986 */ /* 0x000fe2000c101904 */
[----:B------:R-:W-:Y:S05]  /*02c0*/  EXIT ;  /* 0x000000000000794d */ /* 0x000fea0003800000 */
.L_x_0:
[----:B------:R-:W-:-:S00]  /*02d0*/  BRA `(.L_x_0) ;  /* 0xfffffffc00fc7947 */ /* 0x000fc0000383ffff */
[----:B------:R-:W-:-:S00]  /*02e0*/  NOP ;  /* 0x0000000000007918 */ /* 0x000fc00000000000 */
        /* <DEDUP_REMOVED lines=9> */
.L_x_1:


//--------------------- .nv.global.init           --------------------------
	.section	.nv.global.init,"aw",@progbits
.nv.global.init:
	.type		_$_str,@object
	.size		_$_str,(_$_str_$_2 - _$_str)
_$_str:
        /*0000*/ 	.byte	0x5f, 0x5f, 0x43, 0x55, 0x44, 0x41, 0x5f, 0x46, 0x54, 0x5a, 0x00
	.type		_$_str_$_2,@object
	.size		_$_str_$_2,(.L_1 - _$_str_$_2)
_$_str_$_2:
        /*000b*/ 	.byte	0x5f, 0x5f, 0x43, 0x55, 0x44, 0x41, 0x5f, 0x50, 0x52, 0x45, 0x43, 0x5f, 0x53, 0x51, 0x52, 0x54
        /*001b*/ 	.byte	0x00
.L_1:


//--------------------- .nv.constant0.triton_poi_fused__native_batch_norm_legit_no_training_relu_3 --------------------------
	.section	.nv.constant0.triton_poi_fused__native_batch_norm_legit_no_training_relu_3,"a",@progbits
	.sectionflags	@""
	.align	4
.nv.constant0.triton_poi_fused__native_batch_norm_legit_no_training_relu_3:
	.zero		580
